//
// Generated by NVIDIA NVVM Compiler
//
// Compiler Build ID: CL-36424714
// Cuda compilation tools, release 13.0, V13.0.88
// Based on NVVM 20.0.0
//

.version 9.0
.target sm_100
.address_size 64

	// .globl	_Z18print_thread_indexv
.extern .func  (.param .b32 func_retval0) vprintf
(
	.param .b64 vprintf_param_0,
	.param .b64 vprintf_param_1
)
;
.global .align 1 .b8 $str[17] = {116, 104, 114, 101, 97, 100, 73, 100, 120, 46, 120, 58, 32, 37, 100, 10};
.global .align 1 .b8 $str$1[16] = {98, 108, 111, 99, 107, 73, 100, 120, 46, 120, 58, 32, 37, 100, 10};

.visible .entry _Z18print_thread_indexv()
{
	.local .align 8 .b8 	__local_depot0[8];
	.reg .b64 	%SP;
	.reg .b64 	%SPL;
	.reg .b32 	%r<7>;
	.reg .b64 	%rd<7>;

	mov.u64 	%SPL, __local_depot0;
	cvta.local.u64 	%SP, %SPL;
	add.u64 	%rd1, %SP, 0;
	add.u64 	%rd2, %SPL, 0;
	mov.u32 	%r1, %tid.x;
	st.local.u32 	[%rd2], %r1;
	mov.u64 	%rd3, $str;
	cvta.global.u64 	%rd4, %rd3;
	{ // callseq 0, 0
	.param .b64 param0;
	st.param.b64 	[param0], %rd4;
	.param .b64 param1;
	st.param.b64 	[param1], %rd1;
	.param .b32 retval0;
	call.uni (retval0), 
	vprintf, 
	(
	param0, 
	param1
	);
	ld.param.b32 	%r2, [retval0];
	} // callseq 0
	mov.u32 	%r4, %ctaid.x;
	st.local.u32 	[%rd2], %r4;
	mov.u64 	%rd5, $str$1;
	cvta.global.u64 	%rd6, %rd5;
	{ // callseq 1, 0
	.param .b64 param0;
	st.param.b64 	[param0], %rd6;
	.param .b64 param1;
	st.param.b64 	[param1], %rd1;
	.param .b32 retval0;
	call.uni (retval0), 
	vprintf, 
	(
	param0, 
	param1
	);
	ld.param.b32 	%r5, [retval0];
	} // callseq 1
	ret;

}


// ===== COMPILED SASS (sm_100) =====

	.target	sm_100

	.elftype	@"ET_EXEC"


//--------------------- .note.nv.tkinfo           --------------------------
	.section	.note.nv.tkinfo,"",@"SHT_NOTE"
	.sectionflags	@"SHF_NOTE_NV_TKINFO"
	.tkinfo
        /*0018*/ 	.word	0x00000002
        /*0030*/ 	.string	""
        /*0030*/ 	.string	"ptxas"
        /*0030*/ 	.string	"Cuda compilation tools, release 13.0, V13.0.88"
        /*0030*/ 	.string	"Build cuda_13.0.r13.0/compiler.36424714_0"
        /*0030*/ 	.string	"-arch sm_100 -m 64 "



//--------------------- .note.nv.cuinfo           --------------------------
	.section	.note.nv.cuinfo,"",@"SHT_NOTE"
	.sectionflags	@"SHF_NOTE_NV_CUINFO"
        /*0018*/ 	.short	0x0002
        /*001a*/ 	.short	0x0064
        /*001c*/ 	.short	0x0082
	.zero		2


//--------------------- .nv.info                  --------------------------
	.section	.nv.info,"",@"SHT_CUDA_INFO"
	.align	4


	//----- nvinfo : EIATTR_REGCOUNT
	.align		4
        /*0000*/ 	.byte	0x04, 0x2f
        /*0002*/ 	.short	(.L_3 - .L_2)
	.align		4
.L_2:
        /*0004*/ 	.word	index@(_Z18print_thread_indexv)
        /*0008*/ 	.word	0x00000018


	//----- nvinfo : EIATTR_FRAME_SIZE
	.align		4
.L_3:
        /*000c*/ 	.byte	0x04, 0x11
        /*000e*/ 	.short	(.L_5 - .L_4)
	.align		4
.L_4:
        /*0010*/ 	.word	index@(_Z18print_thread_indexv)
        /*0014*/ 	.word	0x00000008


	//----- nvinfo : EIATTR_MIN_STACK_SIZE
	.align		4
.L_5:
        /*0018*/ 	.byte	0x04, 0x12
        /*001a*/ 	.short	(.L_7 - .L_6)
	.align		4
.L_6:
        /*001c*/ 	.word	index@(_Z18print_thread_indexv)
        /*0020*/ 	.word	0x00000008
.L_7:


//--------------------- .nv.compat                --------------------------
	.section	.nv.compat,"",@"SHT_CUDA_COMPAT_INFO"
	.align	4
        /*0000*/ 	.byte	0x02, 0x09, 0x00, 0x00, 0x02, 0x02, 0x01, 0x00, 0x02, 0x05, 0x05, 0x00, 0x03, 0x07, 0x01, 0x01
        /*0010*/ 	.byte	0x02, 0x03, 0x00, 0x00, 0x02, 0x06, 0x01, 0x00, 0x04, 0x0b, 0x08, 0x00, 0x09, 0x00, 0x00, 0x00
        /*0020*/ 	.byte	0x00, 0x00, 0x00, 0x00


//--------------------- .nv.info._Z18print_thread_indexv --------------------------
	.section	.nv.info._Z18print_thread_indexv,"",@"SHT_CUDA_INFO"
	.sectionflags	@""
	.align	4


	//----- nvinfo : EIATTR_CUDA_API_VERSION
	.align		4
        /*0000*/ 	.byte	0x04, 0x37
        /*0002*/ 	.short	(.L_9 - .L_8)
.L_8:
        /*0004*/ 	.word	0x00000082


	//----- nvinfo : EIATTR_SPARSE_MMA_MASK
	.align		4
.L_9:
        /*0008*/ 	.byte	0x03, 0x50
        /*000a*/ 	.short	0x0000


	//----- nvinfo : EIATTR_MAXREG_COUNT
	.align		4
        /*000c*/ 	.byte	0x03, 0x1b
        /*000e*/ 	.short	0x00ff


	//----- nvinfo : EIATTR_EXTERNS
	.align		4
        /*0010*/ 	.byte	0x04, 0x0f
        /*0012*/ 	.short	(.L_11 - .L_10)


	//   ....[0]....
	.align		4
.L_10:
        /*0014*/ 	.word	index@(vprintf)


	//----- nvinfo : EIATTR_MERCURY_ISA_VERSION
	.align		4
.L_11:
        /*0018*/ 	.byte	0x03, 0x5f
        /*001a*/ 	.short	0x0101


	//----- nvinfo : EIATTR_VRC_CTA_INIT_COUNT
	.align		4
        /*001c*/ 	.byte	0x02, 0x4a
	.zero		1
	.zero		1


	//----- nvinfo : EIATTR_SYSCALL_OFFSETS
	.align		4
        /*0020*/ 	.byte	0x04, 0x46
        /*0022*/ 	.short	(.L_13 - .L_12)


	//   ....[0]....
.L_12:
        /*0024*/ 	.word	0x00000100


	//   ....[1]....
        /*0028*/ 	.word	0x000001a0


	//----- nvinfo : EIATTR_EXIT_INSTR_OFFSETS
	.align		4
.L_13:
        /*002c*/ 	.byte	0x04, 0x1c
        /*002e*/ 	.short	(.L_15 - .L_14)


	//   ....[0]....
.L_14:
        /*0030*/ 	.word	0x000001b0


	//----- nvinfo : EIATTR_SW_WAR
	.align		4
.L_15:
        /*0034*/ 	.byte	0x04, 0x36
        /*0036*/ 	.short	(.L_17 - .L_16)
.L_16:
        /*0038*/ 	.word	0x00000008
.L_17:


//--------------------- .nv.callgraph             --------------------------
	.section	.nv.callgraph,"",@"SHT_CUDA_CALLGRAPH"
	.align	4
	.sectionentsize	8
	.align		4
        /*0000*/ 	.word	0x00000000
	.align		4
        /*0004*/ 	.word	0xffffffff
	.align		4
        /*0008*/ 	.word	index@(_Z18print_thread_indexv)
	.align		4
        /*000c*/ 	.word	index@(vprintf)
	.align		4
        /*0010*/ 	.word	0x00000000
	.align		4
        /*0014*/ 	.word	0xfffffffe
	.align		4
        /*0018*/ 	.word	0x00000000
	.align		4
        /*001c*/ 	.word	0xfffffffd
	.align		4
        /*0020*/ 	.word	0x00000000
	.align		4
        /*0024*/ 	.word	0xfffffffc


//--------------------- .nv.constant4             --------------------------
	.section	.nv.constant4,"a",@progbits
	.align	8
	.align		8
.nv.constant4:
        /*0000*/ 	.dword	vprintf
	.align		8
        /*0008*/ 	.dword	$str
	.align		8
        /*0010*/ 	.dword	$str$1


//--------------------- .text._Z18print_thread_indexv --------------------------
	.section	.text._Z18print_thread_indexv,"ax",@progbits
	.align	128
        .global         _Z18print_thread_indexv
        .type           _Z18print_thread_indexv,@function
        .size           _Z18print_thread_indexv,(.L_x_3 - _Z18print_thread_indexv)
        .other          _Z18print_thread_indexv,@"STO_CUDA_ENTRY STV_DEFAULT"
_Z18print_thread_indexv:
.text._Z18print_thread_indexv:
[----:B------:R-:W0:Y:S01]  /*0000*/  LDC R1, c[0x0][0x37c] ;  /* 0x0000df00ff017b82 */ /* 0x000e220000000800 */
[----:B------:R-:W1:Y:S01]  /*0010*/  S2R R0, SR_TID.X ;  /* 0x0000000000007919 */ /* 0x000e620000002100 */
[----:B------:R-:W2:Y:S01]  /*0020*/  LDCU UR4, c[0x0][0x2f8] ;  /* 0x00005f00ff0477ac */ /* 0x000ea20008000800 */
[----:B0-----:R-:W-:Y:S01]  /*0030*/  VIADD R1, R1, 0xfffffff8 ;  /* 0xfffffff801017836 */ /* 0x001fe20000000000 */
[----:B------:R-:W-:Y:S01]  /*0040*/  MOV R2, 0x0 ;  /* 0x0000000000027802 */ /* 0x000fe20000000f00 */
[----:B------:R-:W0:Y:S03]  /*0050*/  LDCU UR5, c[0x0][0x2fc] ;  /* 0x00005f80ff0577ac */ /* 0x000e260008000800 */
[----:B------:R3:W4:Y:S01]  /*0060*/  LDC.64 R8, c[0x4][R2] ;  /* 0x0100000002087b82 */ /* 0x0007220000000a00 */
[----:B------:R-:W5:Y:S01]  /*0070*/  LDCU.64 UR6, c[0x4][0x8] ;  /* 0x01000100ff0677ac */ /* 0x000f620008000a00 */
[----:B--2---:R-:W-:-:S05]  /*0080*/  IADD3 R16, P0, PT, R1, UR4, RZ ;  /* 0x0000000401107c10 */ /* 0x004fca000ff1e0ff */
[----:B0-----:R-:W-:Y:S02]  /*0090*/  IMAD.X R17, RZ, RZ, UR5, P0 ;  /* 0x00000005ff117e24 */ /* 0x001fe400080e06ff */
[----:B------:R-:W-:Y:S01]  /*00a0*/  IMAD.MOV.U32 R6, RZ, RZ, R16 ;  /* 0x000000ffff067224 */ /* 0x000fe200078e0010 */
[----:B-----5:R-:W-:Y:S01]  /*00b0*/  MOV R4, UR6 ;  /* 0x0000000600047c02 */ /* 0x020fe20008000f00 */
[----:B------:R-:W-:Y:S01]  /*00c0*/  IMAD.U32 R5, RZ, RZ, UR7 ;  /* 0x00000007ff057e24 */ /* 0x000fe2000f8e00ff */
[----:B------:R-:W-:Y:S01]  /*00d0*/  MOV R7, R17 ;  /* 0x0000001100077202 */ /* 0x000fe20000000f00 */
[----:B-1----:R3:W-:Y:S06]  /*00e0*/  STL [R1], R0 ;  /* 0x0000000001007387 */ /* 0x0027ec0000100800 */
[----:B------:R-:W-:-:S07]  /*00f0*/  LEPC R20, `(.L_x_0) ;  /* 0x000000001014794e */ /* 0x000fce0000000000 */
[----:B---34-:R-:W-:Y:S05]  /*0100*/  CALL.ABS.NOINC R8 ;  /* 0x0000000008007343 */ /* 0x018fea0003c00000 */
.L_x_0:
[----:B------:R-:W0:Y:S01]  /*0110*/  S2R R0, SR_CTAID.X ;  /* 0x0000000000007919 */ /* 0x000e220000002500 */
[----:B------:R-:W1:Y:S01]  /*0120*/  LDC.64 R2, c[0x4][R2] ;  /* 0x0100000002027b82 */ /* 0x000e620000000a00 */
[----:B------:R-:W2:Y:S01]  /*0130*/  LDCU.64 UR4, c[0x4][0x10] ;  /* 0x01000200ff0477ac */ /* 0x000ea20008000a00 */
[----:B------:R-:W-:Y:S01]  /*0140*/  IMAD.MOV.U32 R6, RZ, RZ, R16 ;  /* 0x000000ffff067224 */ /* 0x000fe200078e0010 */
[----:B------:R-:W-:Y:S01]  /*0150*/  MOV R7, R17 ;  /* 0x0000001100077202 */ /* 0x000fe20000000f00 */
[----:B--2---:R-:W-:Y:S01]  /*0160*/  IMAD.U32 R4, RZ, RZ, UR4 ;  /* 0x00000004ff047e24 */ /* 0x004fe2000f8e00ff */
[----:B------:R-:W-:Y:S01]  /*0170*/  MOV R5, UR5 ;  /* 0x0000000500057c02 */ /* 0x000fe20008000f00 */
[----:B0-----:R0:W-:Y:S06]  /*0180*/  STL [R1], R0 ;  /* 0x0000000001007387 */ /* 0x0011ec0000100800 */
[----:B------:R-:W-:-:S07]  /*0190*/  LEPC R20, `(.L_x_1) ;  /* 0x000000001014794e */ /* 0x000fce0000000000 */
[----:B01----:R-:W-:Y:S05]  /*01a0*/  CALL.ABS.NOINC R2 ;  /* 0x0000000002007343 */ /* 0x003fea0003c00000 */
.L_x_1:
[----:B------:R-:W-:Y:S05]  /*01b0*/  EXIT ;  /* 0x000000000000794d */ /* 0x000fea0003800000 */
.L_x_2:
[----:B------:R-:W-:-:S00]  /*01c0*/  BRA `(.L_x_2) ;  /* 0xfffffffc00fc7947 */ /* 0x000fc0000383ffff */
[----:B------:R-:W-:-:S00]  /*01d0*/  NOP ;  /* 0x0000000000007918 */ /* 0x000fc00000000000 */
        /* <DEDUP_REMOVED lines=10> */
.L_x_3:


//--------------------- .nv.global.init           --------------------------
	.section	.nv.global.init,"aw",@progbits
.nv.global.init:
	.type		$str$1,@object
	.size		$str$1,($str - $str$1)
$str$1:
        /*0000*/ 	.byte	0x62, 0x6c, 0x6f, 0x63, 0x6b, 0x49, 0x64, 0x78, 0x2e, 0x78, 0x3a, 0x20, 0x25, 0x64, 0x0a, 0x00
	.type		$str,@object
	.size		$str,(.L_0 - $str)
$str:
        /*0010*/ 	.byte	0x74, 0x68, 0x72, 0x65, 0x61, 0x64, 0x49, 0x64, 0x78, 0x2e, 0x78, 0x3a, 0x20, 0x25, 0x64, 0x0a
        /*0020*/ 	.byte	0x00
.L_0:


//--------------------- .nv.shared.reserved.0     --------------------------
	.section	.nv.shared.reserved.0,"aw",@nobits
	.weak		__nv_reservedSMEM_offset_0_alias
	.size		__nv_reservedSMEM_offset_0_alias, 0, 64
	.other		__nv_reservedSMEM_offset_0_alias,@"STO_CUDA_RESERVED_SHARED STV_DEFAULT"
__nv_reservedSMEM_offset_0_alias:
	.zero		0
	.zero		64


//--------------------- .nv.constant0._Z18print_thread_indexv --------------------------
	.section	.nv.constant0._Z18print_thread_indexv,"a",@progbits
	.sectionflags	@""
	.align	4
.nv.constant0._Z18print_thread_indexv:
	.zero		896


//--------------------- SYMBOLS --------------------------

	.type		.nv.reservedSmem.offset0,@object
	.size		.nv.reservedSmem.offset0,0x4
	.type		vprintf,@function
